//
// Generated by NVIDIA NVVM Compiler
//
// Compiler Build ID: CL-36424714
// Cuda compilation tools, release 13.0, V13.0.88
// Based on NVVM 20.0.0
//

.version 9.0
.target sm_100
.address_size 64

	// .globl	_Z7prescanPjS_S_i
// _ZZ7prescanPjS_S_iE4temp has been demoted

.visible .entry _Z7prescanPjS_S_i(
	.param .u64 .ptr .align 1 _Z7prescanPjS_S_i_param_0,
	.param .u64 .ptr .align 1 _Z7prescanPjS_S_i_param_1,
	.param .u64 .ptr .align 1 _Z7prescanPjS_S_i_param_2,
	.param .u32 _Z7prescanPjS_S_i_param_3
)
{
	.reg .pred 	%p<23>;
	.reg .b32 	%r<87>;
	.reg .b64 	%rd<13>;
	// demoted variable
	.shared .align 4 .b8 _ZZ7prescanPjS_S_iE4temp[2048];
	ld.param.u64 	%rd3, [_Z7prescanPjS_S_i_param_0];
	ld.param.u64 	%rd5, [_Z7prescanPjS_S_i_param_1];
	ld.param.u64 	%rd4, [_Z7prescanPjS_S_i_param_2];
	ld.param.u32 	%r16, [_Z7prescanPjS_S_i_param_3];
	cvta.to.global.u64 	%rd6, %rd5;
	mov.u32 	%r1, %tid.x;
	mov.u32 	%r2, %ctaid.x;
	mov.u32 	%r3, %ntid.x;
	mad.lo.s32 	%r17, %r2, %r3, %r1;
	shl.b32 	%r4, %r17, 1;
	setp.ge.s32 	%p1, %r4, %r16;
	mul.wide.s32 	%rd7, %r4, 4;
	add.s64 	%rd1, %rd6, %rd7;
	shl.b32 	%r18, %r1, 3;
	mov.u32 	%r19, _ZZ7prescanPjS_S_iE4temp;
	add.s32 	%r5, %r19, %r18;
	@%p1 bra 	$L__BB0_2;
	ld.global.u32 	%r21, [%rd1];
	st.shared.u32 	[%r5], %r21;
	bra.uni 	$L__BB0_3;
$L__BB0_2:
	mov.b32 	%r20, 0;
	st.shared.u32 	[%r5], %r20;
$L__BB0_3:
	add.s32 	%r6, %r4, 1;
	setp.ge.s32 	%p2, %r6, %r16;
	@%p2 bra 	$L__BB0_5;
	ld.global.u32 	%r23, [%rd1+4];
	st.shared.u32 	[%r5+4], %r23;
	bra.uni 	$L__BB0_6;
$L__BB0_5:
	mov.b32 	%r22, 0;
	st.shared.u32 	[%r5+4], %r22;
$L__BB0_6:
	shl.b32 	%r24, %r1, 1;
	or.b32  	%r7, %r24, 1;
	bar.sync 	0;
	setp.gt.u32 	%p3, %r1, 255;
	@%p3 bra 	$L__BB0_8;
	ld.shared.u32 	%r25, [%r5];
	ld.shared.u32 	%r26, [%r5+4];
	add.s32 	%r27, %r26, %r25;
	st.shared.u32 	[%r5+4], %r27;
$L__BB0_8:
	bar.sync 	0;
	setp.gt.u32 	%p4, %r1, 127;
	shl.b32 	%r8, %r7, 3;
	add.s32 	%r9, %r19, %r8;
	@%p4 bra 	$L__BB0_10;
	ld.shared.u32 	%r29, [%r9+-4];
	ld.shared.u32 	%r30, [%r9+4];
	add.s32 	%r31, %r30, %r29;
	st.shared.u32 	[%r9+4], %r31;
$L__BB0_10:
	bar.sync 	0;
	setp.gt.u32 	%p5, %r1, 63;
	add.s32 	%r10, %r9, %r8;
	@%p5 bra 	$L__BB0_12;
	ld.shared.u32 	%r32, [%r10+-4];
	ld.shared.u32 	%r33, [%r10+12];
	add.s32 	%r34, %r33, %r32;
	st.shared.u32 	[%r10+12], %r34;
$L__BB0_12:
	bar.sync 	0;
	setp.gt.u32 	%p6, %r1, 31;
	mad.lo.s32 	%r11, %r7, 24, %r9;
	@%p6 bra 	$L__BB0_14;
	ld.shared.u32 	%r35, [%r11+-4];
	ld.shared.u32 	%r36, [%r11+28];
	add.s32 	%r37, %r36, %r35;
	st.shared.u32 	[%r11+28], %r37;
$L__BB0_14:
	bar.sync 	0;
	setp.gt.u32 	%p7, %r1, 15;
	mad.lo.s32 	%r12, %r7, 56, %r9;
	@%p7 bra 	$L__BB0_16;
	ld.shared.u32 	%r38, [%r12+-4];
	ld.shared.u32 	%r39, [%r12+60];
	add.s32 	%r40, %r39, %r38;
	st.shared.u32 	[%r12+60], %r40;
$L__BB0_16:
	bar.sync 	0;
	setp.gt.u32 	%p8, %r1, 7;
	mad.lo.s32 	%r13, %r7, 120, %r9;
	@%p8 bra 	$L__BB0_18;
	ld.shared.u32 	%r41, [%r13+-4];
	ld.shared.u32 	%r42, [%r13+124];
	add.s32 	%r43, %r42, %r41;
	st.shared.u32 	[%r13+124], %r43;
$L__BB0_18:
	bar.sync 	0;
	setp.gt.u32 	%p9, %r1, 3;
	mad.lo.s32 	%r14, %r7, 248, %r9;
	@%p9 bra 	$L__BB0_20;
	ld.shared.u32 	%r44, [%r14+-4];
	ld.shared.u32 	%r45, [%r14+252];
	add.s32 	%r46, %r45, %r44;
	st.shared.u32 	[%r14+252], %r46;
$L__BB0_20:
	bar.sync 	0;
	setp.gt.u32 	%p10, %r1, 1;
	mad.lo.s32 	%r15, %r7, 504, %r9;
	@%p10 bra 	$L__BB0_22;
	ld.shared.u32 	%r47, [%r15+-4];
	ld.shared.u32 	%r48, [%r15+508];
	add.s32 	%r49, %r48, %r47;
	st.shared.u32 	[%r15+508], %r49;
$L__BB0_22:
	bar.sync 	0;
	setp.ne.s32 	%p11, %r1, 0;
	@%p11 bra 	$L__BB0_24;
	ld.shared.u32 	%r51, [_ZZ7prescanPjS_S_iE4temp+1020];
	ld.shared.u32 	%r52, [_ZZ7prescanPjS_S_iE4temp+2044];
	add.s32 	%r53, %r52, %r51;
	st.shared.u32 	[_ZZ7prescanPjS_S_iE4temp+2044], %r53;
	shl.b32 	%r54, %r3, 3;
	add.s32 	%r55, %r19, %r54;
	ld.shared.u32 	%r56, [%r55+-4];
	cvta.to.global.u64 	%rd8, %rd4;
	mul.wide.u32 	%rd9, %r2, 4;
	add.s64 	%rd10, %rd8, %rd9;
	st.global.u32 	[%rd10], %r56;
	mov.b32 	%r57, 0;
	st.shared.u32 	[%r55+-4], %r57;
$L__BB0_24:
	setp.ne.s32 	%p12, %r1, 0;
	bar.sync 	0;
	@%p12 bra 	$L__BB0_26;
	ld.shared.u32 	%r58, [_ZZ7prescanPjS_S_iE4temp+1020];
	ld.shared.u32 	%r59, [_ZZ7prescanPjS_S_iE4temp+2044];
	st.shared.u32 	[_ZZ7prescanPjS_S_iE4temp+1020], %r59;
	add.s32 	%r60, %r59, %r58;
	st.shared.u32 	[_ZZ7prescanPjS_S_iE4temp+2044], %r60;
$L__BB0_26:
	setp.gt.u32 	%p13, %r1, 1;
	bar.sync 	0;
	@%p13 bra 	$L__BB0_28;
	ld.shared.u32 	%r61, [%r15+-4];
	ld.shared.u32 	%r62, [%r15+508];
	st.shared.u32 	[%r15+-4], %r62;
	add.s32 	%r63, %r62, %r61;
	st.shared.u32 	[%r15+508], %r63;
$L__BB0_28:
	setp.gt.u32 	%p14, %r1, 3;
	bar.sync 	0;
	@%p14 bra 	$L__BB0_30;
	ld.shared.u32 	%r64, [%r14+-4];
	ld.shared.u32 	%r65, [%r14+252];
	st.shared.u32 	[%r14+-4], %r65;
	add.s32 	%r66, %r65, %r64;
	st.shared.u32 	[%r14+252], %r66;
$L__BB0_30:
	setp.gt.u32 	%p15, %r1, 7;
	bar.sync 	0;
	@%p15 bra 	$L__BB0_32;
	ld.shared.u32 	%r67, [%r13+-4];
	ld.shared.u32 	%r68, [%r13+124];
	st.shared.u32 	[%r13+-4], %r68;
	add.s32 	%r69, %r68, %r67;
	st.shared.u32 	[%r13+124], %r69;
$L__BB0_32:
	setp.gt.u32 	%p16, %r1, 15;
	bar.sync 	0;
	@%p16 bra 	$L__BB0_34;
	ld.shared.u32 	%r70, [%r12+-4];
	ld.shared.u32 	%r71, [%r12+60];
	st.shared.u32 	[%r12+-4], %r71;
	add.s32 	%r72, %r71, %r70;
	st.shared.u32 	[%r12+60], %r72;
$L__BB0_34:
	setp.gt.u32 	%p17, %r1, 31;
	bar.sync 	0;
	@%p17 bra 	$L__BB0_36;
	ld.shared.u32 	%r73, [%r11+-4];
	ld.shared.u32 	%r74, [%r11+28];
	st.shared.u32 	[%r11+-4], %r74;
	add.s32 	%r75, %r74, %r73;
	st.shared.u32 	[%r11+28], %r75;
$L__BB0_36:
	setp.gt.u32 	%p18, %r1, 63;
	bar.sync 	0;
	@%p18 bra 	$L__BB0_38;
	ld.shared.u32 	%r76, [%r10+-4];
	ld.shared.u32 	%r77, [%r10+12];
	st.shared.u32 	[%r10+-4], %r77;
	add.s32 	%r78, %r77, %r76;
	st.shared.u32 	[%r10+12], %r78;
$L__BB0_38:
	setp.gt.u32 	%p19, %r1, 127;
	bar.sync 	0;
	@%p19 bra 	$L__BB0_40;
	ld.shared.u32 	%r79, [%r9+-4];
	ld.shared.u32 	%r80, [%r9+4];
	st.shared.u32 	[%r9+-4], %r80;
	add.s32 	%r81, %r80, %r79;
	st.shared.u32 	[%r9+4], %r81;
$L__BB0_40:
	setp.gt.u32 	%p20, %r1, 255;
	bar.sync 	0;
	@%p20 bra 	$L__BB0_42;
	ld.shared.u32 	%r82, [%r5];
	ld.shared.u32 	%r83, [%r5+4];
	st.shared.u32 	[%r5], %r83;
	add.s32 	%r84, %r83, %r82;
	st.shared.u32 	[%r5+4], %r84;
$L__BB0_42:
	setp.ge.s32 	%p21, %r4, %r16;
	bar.sync 	0;
	cvta.to.global.u64 	%rd11, %rd3;
	add.s64 	%rd2, %rd11, %rd7;
	@%p21 bra 	$L__BB0_44;
	ld.shared.u32 	%r85, [%r5];
	st.global.u32 	[%rd2], %r85;
$L__BB0_44:
	setp.ge.s32 	%p22, %r6, %r16;
	@%p22 bra 	$L__BB0_46;
	ld.shared.u32 	%r86, [%r5+4];
	st.global.u32 	[%rd2+4], %r86;
$L__BB0_46:
	ret;

}
	// .globl	_Z18addScannedBlockSumPjS_i
.visible .entry _Z18addScannedBlockSumPjS_i(
	.param .u64 .ptr .align 1 _Z18addScannedBlockSumPjS_i_param_0,
	.param .u64 .ptr .align 1 _Z18addScannedBlockSumPjS_i_param_1,
	.param .u32 _Z18addScannedBlockSumPjS_i_param_2
)
{
	.reg .pred 	%p<3>;
	.reg .b32 	%r<14>;
	.reg .b64 	%rd<9>;

	ld.param.u64 	%rd3, [_Z18addScannedBlockSumPjS_i_param_0];
	ld.param.u64 	%rd4, [_Z18addScannedBlockSumPjS_i_param_1];
	ld.param.u32 	%r2, [_Z18addScannedBlockSumPjS_i_param_2];
	cvta.to.global.u64 	%rd5, %rd3;
	cvta.to.global.u64 	%rd6, %rd4;
	mov.u32 	%r3, %tid.x;
	mov.u32 	%r4, %ctaid.x;
	mov.u32 	%r5, %ntid.x;
	mad.lo.s32 	%r6, %r4, %r5, %r3;
	shl.b32 	%r1, %r6, 1;
	setp.ge.s32 	%p1, %r1, %r2;
	mul.wide.u32 	%rd7, %r4, 4;
	add.s64 	%rd1, %rd6, %rd7;
	mul.wide.s32 	%rd8, %r1, 4;
	add.s64 	%rd2, %rd5, %rd8;
	@%p1 bra 	$L__BB1_2;
	ld.global.u32 	%r7, [%rd1];
	ld.global.u32 	%r8, [%rd2];
	add.s32 	%r9, %r8, %r7;
	st.global.u32 	[%rd2], %r9;
$L__BB1_2:
	add.s32 	%r10, %r1, 1;
	setp.ge.s32 	%p2, %r10, %r2;
	@%p2 bra 	$L__BB1_4;
	ld.global.u32 	%r11, [%rd1];
	ld.global.u32 	%r12, [%rd2+4];
	add.s32 	%r13, %r12, %r11;
	st.global.u32 	[%rd2+4], %r13;
$L__BB1_4:
	ret;

}


// ===== COMPILED SASS (sm_100) =====

	.target	sm_100

	.elftype	@"ET_EXEC"


//--------------------- .note.nv.tkinfo           --------------------------
	.section	.note.nv.tkinfo,"",@"SHT_NOTE"
	.sectionflags	@"SHF_NOTE_NV_TKINFO"
	.tkinfo
        /*0018*/ 	.word	0x00000002
        /*0030*/ 	.string	""
        /*0030*/ 	.string	"ptxas"
        /*0030*/ 	.string	"Cuda compilation tools, release 13.0, V13.0.88"
        /*0030*/ 	.string	"Build cuda_13.0.r13.0/compiler.36424714_0"
        /*0030*/ 	.string	"-arch sm_100 -m 64 "



//--------------------- .note.nv.cuinfo           --------------------------
	.section	.note.nv.cuinfo,"",@"SHT_NOTE"
	.sectionflags	@"SHF_NOTE_NV_CUINFO"
        /*0018*/ 	.short	0x0002
        /*001a*/ 	.short	0x0064
        /*001c*/ 	.short	0x0082
	.zero		2


//--------------------- .nv.info                  --------------------------
	.section	.nv.info,"",@"SHT_CUDA_INFO"
	.align	4


	//----- nvinfo : EIATTR_REGCOUNT
	.align		4
        /*0000*/ 	.byte	0x04, 0x2f
        /*0002*/ 	.short	(.L_1 - .L_0)
	.align		4
.L_0:
        /*0004*/ 	.word	index@(_Z7prescanPjS_S_i)
        /*0008*/ 	.word	0x00000015


	//----- nvinfo : EIATTR_FRAME_SIZE
	.align		4
.L_1:
        /*000c*/ 	.byte	0x04, 0x11
        /*000e*/ 	.short	(.L_3 - .L_2)
	.align		4
.L_2:
        /*0010*/ 	.word	index@(_Z7prescanPjS_S_i)
        /*0014*/ 	.word	0x00000000


	//----- nvinfo : EIATTR_REGCOUNT
	.align		4
.L_3:
        /*0018*/ 	.byte	0x04, 0x2f
        /*001a*/ 	.short	(.L_5 - .L_4)
	.align		4
.L_4:
        /*001c*/ 	.word	index@(_Z18addScannedBlockSumPjS_i)
        /*0020*/ 	.word	0x0000000c


	//----- nvinfo : EIATTR_FRAME_SIZE
	.align		4
.L_5:
        /*0024*/ 	.byte	0x04, 0x11
        /*0026*/ 	.short	(.L_7 - .L_6)
	.align		4
.L_6:
        /*0028*/ 	.word	index@(_Z18addScannedBlockSumPjS_i)
        /*002c*/ 	.word	0x00000000


	//----- nvinfo : EIATTR_MIN_STACK_SIZE
	.align		4
.L_7:
        /*0030*/ 	.byte	0x04, 0x12
        /*0032*/ 	.short	(.L_9 - .L_8)
	.align		4
.L_8:
        /*0034*/ 	.word	index@(_Z18addScannedBlockSumPjS_i)
        /*0038*/ 	.word	0x00000000


	//----- nvinfo : EIATTR_MIN_STACK_SIZE
	.align		4
.L_9:
        /*003c*/ 	.byte	0x04, 0x12
        /*003e*/ 	.short	(.L_11 - .L_10)
	.align		4
.L_10:
        /*0040*/ 	.word	index@(_Z7prescanPjS_S_i)
        /*0044*/ 	.word	0x00000000
.L_11:


//--------------------- .nv.compat                --------------------------
	.section	.nv.compat,"",@"SHT_CUDA_COMPAT_INFO"
	.align	4
        /*0000*/ 	.byte	0x02, 0x09, 0x00, 0x00, 0x02, 0x02, 0x01, 0x00, 0x02, 0x05, 0x05, 0x00, 0x03, 0x07, 0x01, 0x01
        /*0010*/ 	.byte	0x02, 0x03, 0x00, 0x00, 0x02, 0x06, 0x01, 0x00, 0x04, 0x0b, 0x08, 0x00, 0x09, 0x00, 0x00, 0x00
        /*0020*/ 	.byte	0x00, 0x00, 0x00, 0x00


//--------------------- .nv.info._Z18addScannedBlockSumPjS_i --------------------------
	.section	.nv.info._Z18addScannedBlockSumPjS_i,"",@"SHT_CUDA_INFO"
	.sectionflags	@""
	.align	4


	//----- nvinfo : EIATTR_CUDA_API_VERSION
	.align		4
        /*0000*/ 	.byte	0x04, 0x37
        /*0002*/ 	.short	(.L_13 - .L_12)
.L_12:
        /*0004*/ 	.word	0x00000082


	//----- nvinfo : EIATTR_KPARAM_INFO
	.align		4
.L_13:
        /*0008*/ 	.byte	0x04, 0x17
        /*000a*/ 	.short	(.L_15 - .L_14)
.L_14:
        /*000c*/ 	.word	0x00000000
        /*0010*/ 	.short	0x0002
        /*0012*/ 	.short	0x0010
        /*0014*/ 	.byte	0x00, 0xf0, 0x11, 0x00


	//----- nvinfo : EIATTR_KPARAM_INFO
	.align		4
.L_15:
        /*0018*/ 	.byte	0x04, 0x17
        /*001a*/ 	.short	(.L_17 - .L_16)
.L_16:
        /*001c*/ 	.word	0x00000000
        /*0020*/ 	.short	0x0001
        /*0022*/ 	.short	0x0008
        /*0024*/ 	.byte	0x00, 0xf5, 0x21, 0x00


	//----- nvinfo : EIATTR_KPARAM_INFO
	.align		4
.L_17:
        /*0028*/ 	.byte	0x04, 0x17
        /*002a*/ 	.short	(.L_19 - .L_18)
.L_18:
        /*002c*/ 	.word	0x00000000
        /*0030*/ 	.short	0x0000
        /*0032*/ 	.short	0x0000
        /*0034*/ 	.byte	0x00, 0xf5, 0x21, 0x00


	//----- nvinfo : EIATTR_SPARSE_MMA_MASK
	.align		4
.L_19:
        /*0038*/ 	.byte	0x03, 0x50
        /*003a*/ 	.short	0x0000


	//----- nvinfo : EIATTR_MAXREG_COUNT
	.align		4
        /*003c*/ 	.byte	0x03, 0x1b
        /*003e*/ 	.short	0x00ff


	//----- nvinfo : EIATTR_MERCURY_ISA_VERSION
	.align		4
        /*0040*/ 	.byte	0x03, 0x5f
        /*0042*/ 	.short	0x0101


	//----- nvinfo : EIATTR_VRC_CTA_INIT_COUNT
	.align		4
        /*0044*/ 	.byte	0x02, 0x4a
	.zero		1
	.zero		1


	//----- nvinfo : EIATTR_EXIT_INSTR_OFFSETS
	.align		4
        /*0048*/ 	.byte	0x04, 0x1c
        /*004a*/ 	.short	(.L_21 - .L_20)


	//   ....[0]....
.L_20:
        /*004c*/ 	.word	0x00000160


	//   ....[1]....
        /*0050*/ 	.word	0x000001b0


	//----- nvinfo : EIATTR_CRS_STACK_SIZE
	.align		4
.L_21:
        /*0054*/ 	.byte	0x04, 0x1e
        /*0056*/ 	.short	(.L_23 - .L_22)
.L_22:
        /*0058*/ 	.word	0x00000000


	//----- nvinfo : EIATTR_CBANK_PARAM_SIZE
	.align		4
.L_23:
        /*005c*/ 	.byte	0x03, 0x19
        /*005e*/ 	.short	0x0014


	//----- nvinfo : EIATTR_PARAM_CBANK
	.align		4
        /*0060*/ 	.byte	0x04, 0x0a
        /*0062*/ 	.short	(.L_25 - .L_24)
	.align		4
.L_24:
        /*0064*/ 	.word	index@(.nv.constant0._Z18addScannedBlockSumPjS_i)
        /*0068*/ 	.short	0x0380
        /*006a*/ 	.short	0x0014


	//----- nvinfo : EIATTR_SW_WAR
	.align		4
.L_25:
        /*006c*/ 	.byte	0x04, 0x36
        /*006e*/ 	.short	(.L_27 - .L_26)
.L_26:
        /*0070*/ 	.word	0x00000008
.L_27:


//--------------------- .nv.info._Z7prescanPjS_S_i --------------------------
	.section	.nv.info._Z7prescanPjS_S_i,"",@"SHT_CUDA_INFO"
	.sectionflags	@""
	.align	4


	//----- nvinfo : EIATTR_CUDA_API_VERSION
	.align		4
        /*0000*/ 	.byte	0x04, 0x37
        /*0002*/ 	.short	(.L_29 - .L_28)
.L_28:
        /*0004*/ 	.word	0x00000082


	//----- nvinfo : EIATTR_KPARAM_INFO
	.align		4
.L_29:
        /*0008*/ 	.byte	0x04, 0x17
        /*000a*/ 	.short	(.L_31 - .L_30)
.L_30:
        /*000c*/ 	.word	0x00000000
        /*0010*/ 	.short	0x0003
        /*0012*/ 	.short	0x0018
        /*0014*/ 	.byte	0x00, 0xf0, 0x11, 0x00


	//----- nvinfo : EIATTR_KPARAM_INFO
	.align		4
.L_31:
        /*0018*/ 	.byte	0x04, 0x17
        /*001a*/ 	.short	(.L_33 - .L_32)
.L_32:
        /*001c*/ 	.word	0x00000000
        /*0020*/ 	.short	0x0002
        /*0022*/ 	.short	0x0010
        /*0024*/ 	.byte	0x00, 0xf5, 0x21, 0x00


	//----- nvinfo : EIATTR_KPARAM_INFO
	.align		4
.L_33:
        /*0028*/ 	.byte	0x04, 0x17
        /*002a*/ 	.short	(.L_35 - .L_34)
.L_34:
        /*002c*/ 	.word	0x00000000
        /*0030*/ 	.short	0x0001
        /*0032*/ 	.short	0x0008
        /*0034*/ 	.byte	0x00, 0xf5, 0x21, 0x00


	//----- nvinfo : EIATTR_KPARAM_INFO
	.align		4
.L_35:
        /*0038*/ 	.byte	0x04, 0x17
        /*003a*/ 	.short	(.L_37 - .L_36)
.L_36:
        /*003c*/ 	.word	0x00000000
        /*0040*/ 	.short	0x0000
        /*0042*/ 	.short	0x0000
        /*0044*/ 	.byte	0x00, 0xf5, 0x21, 0x00


	//----- nvinfo : EIATTR_SPARSE_MMA_MASK
	.align		4
.L_37:
        /*0048*/ 	.byte	0x03, 0x50
        /*004a*/ 	.short	0x0000


	//----- nvinfo : EIATTR_MAXREG_COUNT
	.align		4
        /*004c*/ 	.byte	0x03, 0x1b
        /*004e*/ 	.short	0x00ff


	//----- nvinfo : EIATTR_NUM_BARRIERS
	.align		4
        /*0050*/ 	.byte	0x02, 0x4c
        /*0052*/ 	.byte	0x01
	.zero		1


	//----- nvinfo : EIATTR_MERCURY_ISA_VERSION
	.align		4
        /*0054*/ 	.byte	0x03, 0x5f
        /*0056*/ 	.short	0x0101


	//----- nvinfo : EIATTR_VRC_CTA_INIT_COUNT
	.align		4
        /*0058*/ 	.byte	0x02, 0x4a
	.zero		1
	.zero		1


	//----- nvinfo : EIATTR_EXIT_INSTR_OFFSETS
	.align		4
        /*005c*/ 	.byte	0x04, 0x1c
        /*005e*/ 	.short	(.L_39 - .L_38)


	//   ....[0]....
.L_38:
        /*0060*/ 	.word	0x00000a40


	//   ....[1]....
        /*0064*/ 	.word	0x00000a70


	//----- nvinfo : EIATTR_CRS_STACK_SIZE
	.align		4
.L_39:
        /*0068*/ 	.byte	0x04, 0x1e
        /*006a*/ 	.short	(.L_41 - .L_40)
.L_40:
        /*006c*/ 	.word	0x00000000


	//----- nvinfo : EIATTR_CBANK_PARAM_SIZE
	.align		4
.L_41:
        /*0070*/ 	.byte	0x03, 0x19
        /*0072*/ 	.short	0x001c


	//----- nvinfo : EIATTR_PARAM_CBANK
	.align		4
        /*0074*/ 	.byte	0x04, 0x0a
        /*0076*/ 	.short	(.L_43 - .L_42)
	.align		4
.L_42:
        /*0078*/ 	.word	index@(.nv.constant0._Z7prescanPjS_S_i)
        /*007c*/ 	.short	0x0380
        /*007e*/ 	.short	0x001c


	//----- nvinfo : EIATTR_SW_WAR
	.align		4
.L_43:
        /*0080*/ 	.byte	0x04, 0x36
        /*0082*/ 	.short	(.L_45 - .L_44)
.L_44:
        /*0084*/ 	.word	0x00000008
.L_45:


//--------------------- .nv.callgraph             --------------------------
	.section	.nv.callgraph,"",@"SHT_CUDA_CALLGRAPH"
	.align	4
	.sectionentsize	8
	.align		4
        /*0000*/ 	.word	0x00000000
	.align		4
        /*0004*/ 	.word	0xffffffff
	.align		4
        /*0008*/ 	.word	0x00000000
	.align		4
        /*000c*/ 	.word	0xfffffffe
	.align		4
        /*0010*/ 	.word	0x00000000
	.align		4
        /*0014*/ 	.word	0xfffffffd
	.align		4
        /*0018*/ 	.word	0x00000000
	.align		4
        /*001c*/ 	.word	0xfffffffc


//--------------------- .text._Z18addScannedBlockSumPjS_i --------------------------
	.section	.text._Z18addScannedBlockSumPjS_i,"ax",@progbits
	.align	128
        .global         _Z18addScannedBlockSumPjS_i
        .type           _Z18addScannedBlockSumPjS_i,@function
        .size           _Z18addScannedBlockSumPjS_i,(.L_x_9 - _Z18addScannedBlockSumPjS_i)
        .other          _Z18addScannedBlockSumPjS_i,@"STO_CUDA_ENTRY STV_DEFAULT"
_Z18addScannedBlockSumPjS_i:
.text._Z18addScannedBlockSumPjS_i:
[----:B------:R-:W-:Y:S01]  /*0000*/  LDC R1, c[0x0][0x37c] ;  /* 0x0000df00ff017b82 */ /* 0x000fe20000000800 */
[----:B------:R-:W0:Y:S01]  /*0010*/  S2R R0, SR_TID.X ;  /* 0x0000000000007919 */ /* 0x000e220000002100 */
[----:B------:R-:W0:Y:S06]  /*0020*/  LDCU UR4, c[0x0][0x360] ;  /* 0x00006c00ff0477ac */ /* 0x000e2c0008000800 */
[----:B------:R-:W1:Y:S01]  /*0030*/  LDC.64 R2, c[0x0][0x388] ;  /* 0x0000e200ff027b82 */ /* 0x000e620000000a00 */
[----:B------:R-:W-:Y:S01]  /*0040*/  BSSY.RECONVERGENT B0, `(.L_x_0) ;  /* 0x0000011000007945 */ /* 0x000fe20003800200 */
[----:B------:R-:W0:Y:S01]  /*0050*/  S2R R9, SR_CTAID.X ;  /* 0x0000000000097919 */ /* 0x000e220000002500 */
[----:B------:R-:W2:Y:S05]  /*0060*/  LDCU UR6, c[0x0][0x390] ;  /* 0x00007200ff0677ac */ /* 0x000eaa0008000800 */
[----:B------:R-:W3:Y:S01]  /*0070*/  LDC.64 R4, c[0x0][0x380] ;  /* 0x0000e000ff047b82 */ /* 0x000ee20000000a00 */
[C---:B0-----:R-:W-:Y:S01]  /*0080*/  IMAD R0, R9.reuse, UR4, R0 ;  /* 0x0000000409007c24 */ /* 0x041fe2000f8e0200 */
[----:B------:R-:W0:Y:S01]  /*0090*/  LDCU.64 UR4, c[0x0][0x358] ;  /* 0x00006b00ff0477ac */ /* 0x000e220008000a00 */
[----:B-1----:R-:W-:-:S03]  /*00a0*/  IMAD.WIDE.U32 R2, R9, 0x4, R2 ;  /* 0x0000000409027825 */ /* 0x002fc600078e0002 */
[----:B------:R-:W-:-:S04]  /*00b0*/  SHF.L.U32 R7, R0, 0x1, RZ ;  /* 0x0000000100077819 */ /* 0x000fc800000006ff */
[C---:B--2---:R-:W-:Y:S01]  /*00c0*/  ISETP.GE.AND P0, PT, R7.reuse, UR6, PT ;  /* 0x0000000607007c0c */ /* 0x044fe2000bf06270 */
[C---:B---3--:R-:W-:Y:S01]  /*00d0*/  IMAD.WIDE R4, R7.reuse, 0x4, R4 ;  /* 0x0000000407047825 */ /* 0x048fe200078e0204 */
[----:B------:R-:W-:-:S04]  /*00e0*/  IADD3 R0, PT, PT, R7, 0x1, RZ ;  /* 0x0000000107007810 */ /* 0x000fc80007ffe0ff */
[----:B------:R-:W-:-:S07]  /*00f0*/  ISETP.GE.AND P1, PT, R0, UR6, PT ;  /* 0x0000000600007c0c */ /* 0x000fce000bf26270 */
[----:B0-----:R-:W-:Y:S06]  /*0100*/  @P0 BRA `(.L_x_1) ;  /* 0x0000000000100947 */ /* 0x001fec0003800000 */
[----:B------:R-:W2:Y:S04]  /*0110*/  LDG.E R0, desc[UR4][R2.64] ;  /* 0x0000000402007981 */ /* 0x000ea8000c1e1900 */
[----:B------:R-:W2:Y:S02]  /*0120*/  LDG.E R7, desc[UR4][R4.64] ;  /* 0x0000000404077981 */ /* 0x000ea4000c1e1900 */
[----:B--2---:R-:W-:-:S05]  /*0130*/  IADD3 R7, PT, PT, R0, R7, RZ ;  /* 0x0000000700077210 */ /* 0x004fca0007ffe0ff */
[----:B------:R0:W-:Y:S02]  /*0140*/  STG.E desc[UR4][R4.64], R7 ;  /* 0x0000000704007986 */ /* 0x0001e4000c101904 */
.L_x_1:
[----:B------:R-:W-:Y:S05]  /*0150*/  BSYNC.RECONVERGENT B0 ;  /* 0x0000000000007941 */ /* 0x000fea0003800200 */
.L_x_0:
[----:B------:R-:W-:Y:S05]  /*0160*/  @P1 EXIT ;  /* 0x000000000000194d */ /* 0x000fea0003800000 */
[----:B------:R-:W2:Y:S04]  /*0170*/  LDG.E R2, desc[UR4][R2.64] ;  /* 0x0000000402027981 */ /* 0x000ea8000c1e1900 */
[----:B0-----:R-:W2:Y:S02]  /*0180*/  LDG.E R7, desc[UR4][R4.64+0x4] ;  /* 0x0000040404077981 */ /* 0x001ea4000c1e1900 */
[----:B--2---:R-:W-:-:S05]  /*0190*/  IADD3 R7, PT, PT, R2, R7, RZ ;  /* 0x0000000702077210 */ /* 0x004fca0007ffe0ff */
[----:B------:R-:W-:Y:S01]  /*01a0*/  STG.E desc[UR4][R4.64+0x4], R7 ;  /* 0x0000040704007986 */ /* 0x000fe2000c101904 */
[----:B------:R-:W-:Y:S05]  /*01b0*/  EXIT ;  /* 0x000000000000794d */ /* 0x000fea0003800000 */
.L_x_2:
[----:B------:R-:W-:-:S00]  /*01c0*/  BRA `(.L_x_2) ;  /* 0xfffffffc00fc7947 */ /* 0x000fc0000383ffff */
[----:B------:R-:W-:-:S00]  /*01d0*/  NOP ;  /* 0x0000000000007918 */ /* 0x000fc00000000000 */
        /* <DEDUP_REMOVED lines=10> */
.L_x_9:


//--------------------- .text._Z7prescanPjS_S_i   --------------------------
	.section	.text._Z7prescanPjS_S_i,"ax",@progbits
	.align	128
        .global         _Z7prescanPjS_S_i
        .type           _Z7prescanPjS_S_i,@function
        .size           _Z7prescanPjS_S_i,(.L_x_10 - _Z7prescanPjS_S_i)
        .other          _Z7prescanPjS_S_i,@"STO_CUDA_ENTRY STV_DEFAULT"
_Z7prescanPjS_S_i:
.text._Z7prescanPjS_S_i:
[----:B------:R-:W-:Y:S01]  /*0000*/  LDC R1, c[0x0][0x37c] ;  /* 0x0000df00ff017b82 */ /* 0x000fe20000000800 */
[----:B------:R-:W0:Y:S01]  /*0010*/  S2R R3, SR_TID.X ;  /* 0x0000000000037919 */ /* 0x000e220000002100 */
[----:B------:R-:W0:Y:S06]  /*0020*/  LDCU UR8, c[0x0][0x360] ;  /* 0x00006c00ff0877ac */ /* 0x000e2c0008000800 */
[----:B------:R-:W1:Y:S01]  /*0030*/  LDC.64 R6, c[0x0][0x388] ;  /* 0x0000e200ff067b82 */ /* 0x000e620000000a00 */
[----:B------:R-:W0:Y:S01]  /*0040*/  S2R R4, SR_CTAID.X ;  /* 0x0000000000047919 */ /* 0x000e220000002500 */
[----:B------:R-:W2:Y:S01]  /*0050*/  LDCU UR9, c[0x0][0x398] ;  /* 0x00007300ff0977ac */ /* 0x000ea20008000800 */
[----:B------:R-:W3:Y:S01]  /*0060*/  LDCU.64 UR6, c[0x0][0x358] ;  /* 0x00006b00ff0677ac */ /* 0x000ee20008000a00 */
[----:B0-----:R-:W-:-:S04]  /*0070*/  IMAD R0, R4, UR8, R3 ;  /* 0x0000000804007c24 */ /* 0x001fc8000f8e0203 */
[----:B------:R-:W-:-:S04]  /*0080*/  IMAD.SHL.U32 R0, R0, 0x2, RZ ;  /* 0x0000000200007824 */ /* 0x000fc800078e00ff */
[C---:B-1----:R-:W-:Y:S01]  /*0090*/  IMAD.WIDE R6, R0.reuse, 0x4, R6 ;  /* 0x0000000400067825 */ /* 0x042fe200078e0206 */
[----:B--2---:R-:W-:-:S13]  /*00a0*/  ISETP.GE.AND P0, PT, R0, UR9, PT ;  /* 0x0000000900007c0c */ /* 0x004fda000bf06270 */
[----:B---3--:R-:W2:Y:S01]  /*00b0*/  @!P0 LDG.E R5, desc[UR6][R6.64] ;  /* 0x0000000606058981 */ /* 0x008ea2000c1e1900 */
[----:B------:R-:W0:Y:S01]  /*00c0*/  S2UR UR5, SR_CgaCtaId ;  /* 0x00000000000579c3 */ /* 0x000e220000008800 */
[----:B------:R-:W-:Y:S01]  /*00d0*/  UMOV UR4, 0x400 ;  /* 0x0000040000047882 */ /* 0x000fe20000000000 */
[----:B------:R-:W-:Y:S01]  /*00e0*/  VIADD R8, R0, 0x1 ;  /* 0x0000000100087836 */ /* 0x000fe20000000000 */
[----:B------:R-:W-:Y:S04]  /*00f0*/  BSSY.RECONVERGENT B0, `(.L_x_3) ;  /* 0x000000c000007945 */ /* 0x000fe80003800200 */
[----:B------:R-:W-:-:S04]  /*0100*/  ISETP.GE.AND P1, PT, R8, UR9, PT ;  /* 0x0000000908007c0c */ /* 0x000fc8000bf26270 */
[----:B------:R-:W-:Y:S01]  /*0110*/  P2R R14, PR, RZ, 0x2 ;  /* 0x00000002ff0e7803 */ /* 0x000fe20000000000 */
[----:B0-----:R-:W-:-:S06]  /*0120*/  ULEA UR4, UR5, UR4, 0x18 ;  /* 0x0000000405047291 */ /* 0x001fcc000f8ec0ff */
[----:B------:R-:W-:-:S05]  /*0130*/  LEA R2, R3, UR4, 0x3 ;  /* 0x0000000403027c11 */ /* 0x000fca000f8e18ff */
[----:B--2---:R0:W-:Y:S04]  /*0140*/  @!P0 STS [R2], R5 ;  /* 0x0000000502008388 */ /* 0x0041e80000000800 */
[----:B------:R0:W-:Y:S01]  /*0150*/  @P0 STS [R2], RZ ;  /* 0x000000ff02000388 */ /* 0x0001e20000000800 */
[----:B------:R-:W-:Y:S05]  /*0160*/  @P1 BRA `(.L_x_4) ;  /* 0x00000000000c1947 */ /* 0x000fea0003800000 */
[----:B------:R-:W2:Y:S04]  /*0170*/  LDG.E R7, desc[UR6][R6.64+0x4] ;  /* 0x0000040606077981 */ /* 0x000ea8000c1e1900 */
[----:B--2---:R2:W-:Y:S01]  /*0180*/  STS [R2+0x4], R7 ;  /* 0x0000040702007388 */ /* 0x0045e20000000800 */
[----:B------:R-:W-:Y:S05]  /*0190*/  BRA `(.L_x_5) ;  /* 0x0000000000047947 */ /* 0x000fea0003800000 */
.L_x_4:
[----:B------:R1:W-:Y:S02]  /*01a0*/  STS [R2+0x4], RZ ;  /* 0x000004ff02007388 */ /* 0x0003e40000000800 */
.L_x_5:
[----:B------:R-:W-:Y:S05]  /*01b0*/  BSYNC.RECONVERGENT B0 ;  /* 0x0000000000007941 */ /* 0x000fea0003800200 */
.L_x_3:
[----:B------:R-:W-:Y:S01]  /*01c0*/  BAR.SYNC.DEFER_BLOCKING 0x0 ;  /* 0x0000000000007b1d */ /* 0x000fe20000010000 */
[C---:B------:R-:W-:Y:S02]  /*01d0*/  ISETP.GT.U32.AND P2, PT, R3.reuse, 0xff, PT ;  /* 0x000000ff0300780c */ /* 0x040fe40003f44070 */
[C---:B------:R-:W-:Y:S02]  /*01e0*/  ISETP.GT.U32.AND P1, PT, R3.reuse, 0x7f, PT ;  /* 0x0000007f0300780c */ /* 0x040fe40003f24070 */
[C---:B------:R-:W-:Y:S01]  /*01f0*/  LEA R8, R3.reuse, 0x1, 0x1 ;  /* 0x0000000103087811 */ /* 0x040fe200078e08ff */
[----:B------:R-:W-:Y:S01]  /*0200*/  BSSY.RECONVERGENT B0, `(.L_x_6) ;  /* 0x0000045000007945 */ /* 0x000fe20003800200 */
[----:B0-----:R-:W-:Y:S02]  /*0210*/  P2R R5, PR, RZ, 0x4 ;  /* 0x00000004ff057803 */ /* 0x001fe40000000000 */
[----:B------:R-:W-:Y:S02]  /*0220*/  LEA R5, R8, UR4, 0x3 ;  /* 0x0000000408057c11 */ /* 0x000fe4000f8e18ff */
[----:B------:R-:W-:-:S02]  /*0230*/  ISETP.GT.U32.AND P3, PT, R3, 0x7, PT ;  /* 0x000000070300780c */ /* 0x000fc40003f64070 */
[C---:B------:R-:W-:Y:S02]  /*0240*/  ISETP.GT.U32.AND P4, PT, R3.reuse, 0x3, PT ;  /* 0x000000030300780c */ /* 0x040fe40003f84070 */
[C---:B------:R-:W-:Y:S02]  /*0250*/  ISETP.GT.U32.AND P5, PT, R3.reuse, 0x1, PT ;  /* 0x000000010300780c */ /* 0x040fe40003fa4070 */
[----:B------:R-:W-:Y:S01]  /*0260*/  ISETP.NE.AND P6, PT, R3, RZ, PT ;  /* 0x000000ff0300720c */ /* 0x000fe20003fc5270 */
[----:B--2---:R-:W0:Y:S02]  /*0270*/  @!P2 LDS.64 R6, [R2] ;  /* 0x000000000206a984 */ /* 0x004e240000000a00 */
[----:B0-----:R-:W-:Y:S01]  /*0280*/  @!P2 IMAD.IADD R7, R6, 0x1, R7 ;  /* 0x000000010607a824 */ /* 0x001fe200078e0207 */
[----:B------:R-:W-:-:S04]  /*0290*/  P2R R6, PR, RZ, 0x2 ;  /* 0x00000002ff067803 */ /* 0x000fc80000000000 */
[----:B------:R0:W-:Y:S01]  /*02a0*/  @!P2 STS [R2+0x4], R7 ;  /* 0x000004070200a388 */ /* 0x0001e20000000800 */
[----:B------:R-:W-:Y:S01]  /*02b0*/  BAR.SYNC.DEFER_BLOCKING 0x0 ;  /* 0x0000000000007b1d */ /* 0x000fe20000010000 */
[----:B------:R-:W-:-:S04]  /*02c0*/  ISETP.GT.U32.AND P2, PT, R3, 0x3f, PT ;  /* 0x0000003f0300780c */ /* 0x000fc80003f44070 */
[----:B0-----:R-:W-:Y:S01]  /*02d0*/  P2R R7, PR, RZ, 0x4 ;  /* 0x00000004ff077803 */ /* 0x001fe20000000000 */
[----:B------:R-:W-:Y:S01]  /*02e0*/  IMAD R7, R8, 0x18, R5 ;  /* 0x0000001808077824 */ /* 0x000fe200078e0205 */
[----:B------:R-:W-:Y:S04]  /*02f0*/  @!P1 LDS R6, [R5+-0x4] ;  /* 0xfffffc0005069984 */ /* 0x000fe80000000800 */
[----:B------:R-:W0:Y:S02]  /*0300*/  @!P1 LDS R9, [R5+0x4] ;  /* 0x0000040005099984 */ /* 0x000e240000000800 */
[----:B0-----:R-:W-:Y:S01]  /*0310*/  @!P1 IMAD.IADD R10, R6, 0x1, R9 ;  /* 0x00000001060a9824 */ /* 0x001fe200078e0209 */
[----:B------:R-:W-:-:S04]  /*0320*/  LEA R6, R8, R5, 0x3 ;  /* 0x0000000508067211 */ /* 0x000fc800078e18ff */
[----:B------:R-:W-:Y:S01]  /*0330*/  @!P1 STS [R5+0x4], R10 ;  /* 0x0000040a05009388 */ /* 0x000fe20000000800 */
[----:B------:R-:W-:Y:S01]  /*0340*/  BAR.SYNC.DEFER_BLOCKING 0x0 ;  /* 0x0000000000007b1d */ /* 0x000fe20000010000 */
[----:B------:R-:W-:-:S05]  /*0350*/  ISETP.GT.U32.AND P1, PT, R3, 0x1f, PT ;  /* 0x0000001f0300780c */ /* 0x000fca0003f24070 */
[----:B------:R-:W-:Y:S04]  /*0360*/  @!P2 LDS R9, [R6+-0x4] ;  /* 0xfffffc000609a984 */ /* 0x000fe80000000800 */
[----:B------:R-:W0:Y:S02]  /*0370*/  @!P2 LDS R12, [R6+0xc] ;  /* 0x00000c00060ca984 */ /* 0x000e240000000800 */
[----:B0-----:R-:W-:-:S05]  /*0380*/  @!P2 IMAD.IADD R11, R9, 0x1, R12 ;  /* 0x00000001090ba824 */ /* 0x001fca00078e020c */
[----:B------:R-:W-:Y:S01]  /*0390*/  @!P2 STS [R6+0xc], R11 ;  /* 0x00000c0b0600a388 */ /* 0x000fe20000000800 */
[----:B------:R-:W-:Y:S01]  /*03a0*/  BAR.SYNC.DEFER_BLOCKING 0x0 ;  /* 0x0000000000007b1d */ /* 0x000fe20000010000 */
[----:B------:R-:W-:-:S05]  /*03b0*/  ISETP.GT.U32.AND P2, PT, R3, 0xf, PT ;  /* 0x0000000f0300780c */ /* 0x000fca0003f44070 */
[----:B------:R-:W-:Y:S04]  /*03c0*/  @!P1 LDS R9, [R7+-0x4] ;  /* 0xfffffc0007099984 */ /* 0x000fe80000000800 */
[----:B------:R-:W0:Y:S02]  /*03d0*/  @!P1 LDS R12, [R7+0x1c] ;  /* 0x00001c00070c9984 */ /* 0x000e240000000800 */
[----:B0-----:R-:W-:Y:S02]  /*03e0*/  @!P1 IMAD.IADD R12, R9, 0x1, R12 ;  /* 0x00000001090c9824 */ /* 0x001fe400078e020c */
[----:B------:R-:W-:-:S03]  /*03f0*/  IMAD R9, R8, 0x38, R5 ;  /* 0x0000003808097824 */ /* 0x000fc600078e0205 */
[----:B------:R-:W-:Y:S01]  /*0400*/  @!P1 STS [R7+0x1c], R12 ;  /* 0x00001c0c07009388 */ /* 0x000fe20000000800 */
[----:B------:R-:W-:Y:S06]  /*0410*/  BAR.SYNC.DEFER_BLOCKING 0x0 ;  /* 0x0000000000007b1d */ /* 0x000fec0000010000 */
[----:B------:R-:W-:Y:S04]  /*0420*/  @!P2 LDS R10, [R9+-0x4] ;  /* 0xfffffc00090aa984 */ /* 0x000fe80000000800 */
[----:B------:R-:W0:Y:S02]  /*0430*/  @!P2 LDS R13, [R9+0x3c] ;  /* 0x00003c00090da984 */ /* 0x000e240000000800 */
[----:B0-----:R-:W-:-:S02]  /*0440*/  @!P2 IMAD.IADD R16, R10, 0x1, R13 ;  /* 0x000000010a10a824 */ /* 0x001fc400078e020d */
[----:B------:R-:W-:-:S03]  /*0450*/  IMAD R10, R8, 0x78, R5 ;  /* 0x00000078080a7824 */ /* 0x000fc600078e0205 */
[----:B------:R-:W-:Y:S01]  /*0460*/  @!P2 STS [R9+0x3c], R16 ;  /* 0x00003c100900a388 */ /* 0x000fe20000000800 */
[----:B------:R-:W-:Y:S06]  /*0470*/  BAR.SYNC.DEFER_BLOCKING 0x0 ;  /* 0x0000000000007b1d */ /* 0x000fec0000010000 */
[----:B------:R-:W-:Y:S04]  /*0480*/  @!P3 LDS R11, [R10+-0x4] ;  /* 0xfffffc000a0bb984 */ /* 0x000fe80000000800 */
[----:B------:R-:W0:Y:S02]  /*0490*/  @!P3 LDS R18, [R10+0x7c] ;  /* 0x00007c000a12b984 */ /* 0x000e240000000800 */
[----:B0-----:R-:W-:Y:S01]  /*04a0*/  @!P3 IADD3 R13, PT, PT, R11, R18, RZ ;  /* 0x000000120b0db210 */ /* 0x001fe20007ffe0ff */
[----:B------:R-:W-:-:S02]  /*04b0*/  IMAD R11, R8, 0xf8, R5 ;  /* 0x000000f8080b7824 */ /* 0x000fc400078e0205 */
[----:B------:R-:W-:Y:S02]  /*04c0*/  IMAD R8, R8, 0x1f8, R5 ;  /* 0x000001f808087824 */ /* 0x000fe400078e0205 */
[----:B------:R-:W-:Y:S01]  /*04d0*/  @!P3 STS [R10+0x7c], R13 ;  /* 0x00007c0d0a00b388 */ /* 0x000fe20000000800 */
[----:B------:R-:W-:Y:S06]  /*04e0*/  BAR.SYNC.DEFER_BLOCKING 0x0 ;  /* 0x0000000000007b1d */ /* 0x000fec0000010000 */
[----:B------:R-:W-:Y:S04]  /*04f0*/  @!P4 LDS R12, [R11+-0x4] ;  /* 0xfffffc000b0cc984 */ /* 0x000fe80000000800 */
[----:B------:R-:W0:Y:S02]  /*0500*/  @!P4 LDS R15, [R11+0xfc] ;  /* 0x0000fc000b0fc984 */ /* 0x000e240000000800 */
[----:B0-----:R-:W-:-:S05]  /*0510*/  @!P4 IMAD.IADD R12, R12, 0x1, R15 ;  /* 0x000000010c0cc824 */ /* 0x001fca00078e020f */
[----:B------:R0:W-:Y:S01]  /*0520*/  @!P4 STS [R11+0xfc], R12 ;  /* 0x0000fc0c0b00c388 */ /* 0x0001e20000000800 */
[----:B------:R-:W-:Y:S01]  /*0530*/  BAR.SYNC.DEFER_BLOCKING 0x0 ;  /* 0x0000000000007b1d */ /* 0x000fe20000010000 */
[----:B0-----:R-:W-:-:S05]  /*0540*/  P2R R12, PR, RZ, 0x40 ;  /* 0x00000040ff0c7803 */ /* 0x001fca0000000000 */
[----:B------:R-:W-:Y:S04]  /*0550*/  @!P5 LDS R15, [R8+-0x4] ;  /* 0xfffffc00080fd984 */ /* 0x000fe80000000800 */
[----:B------:R-:W0:Y:S02]  /*0560*/  @!P5 LDS R16, [R8+0x1fc] ;  /* 0x0001fc000810d984 */ /* 0x000e240000000800 */
[----:B0-----:R-:W-:-:S05]  /*0570*/  @!P5 IMAD.IADD R15, R15, 0x1, R16 ;  /* 0x000000010f0fd824 */ /* 0x001fca00078e0210 */
[----:B------:R0:W-:Y:S01]  /*0580*/  @!P5 STS [R8+0x1fc], R15 ;  /* 0x0001fc0f0800d388 */ /* 0x0001e20000000800 */
[----:B------:R-:W-:Y:S06]  /*0590*/  BAR.SYNC.DEFER_BLOCKING 0x0 ;  /* 0x0000000000007b1d */ /* 0x000fec0000010000 */
[----:B------:R-:W-:Y:S05]  /*05a0*/  @P6 BRA `(.L_x_7) ;  /* 0x0000000000286947 */ /* 0x000fea0003800000 */
[----:B------:R-:W-:Y:S01]  /*05b0*/  LDS R12, [UR4+0x3fc] ;  /* 0x0003fc04ff0c7984 */ /* 0x000fe20008000800 */
[----:B------:R-:W-:-:S03]  /*05c0*/  ULEA UR5, UR8, UR4, 0x3 ;  /* 0x0000000408057291 */ /* 0x000fc6000f8e18ff */
[----:B------:R-:W0:Y:S02]  /*05d0*/  LDS R13, [UR4+0x7fc] ;  /* 0x0007fc04ff0d7984 */ /* 0x000e240008000800 */
[----:B0-----:R-:W-:Y:S02]  /*05e0*/  IMAD.IADD R15, R12, 0x1, R13 ;  /* 0x000000010c0f7824 */ /* 0x001fe400078e020d */
[----:B------:R-:W0:Y:S03]  /*05f0*/  LDC.64 R12, c[0x0][0x390] ;  /* 0x0000e400ff0c7b82 */ /* 0x000e260000000a00 */
[----:B------:R-:W-:Y:S04]  /*0600*/  STS [UR4+0x7fc], R15 ;  /* 0x0007fc0fff007988 */ /* 0x000fe80008000804 */
[----:B------:R-:W2:Y:S04]  /*0610*/  LDS R17, [UR5+-0x4] ;  /* 0xfffffc05ff117984 */ /* 0x000ea80008000800 */
[----:B------:R-:W-:Y:S01]  /*0620*/  STS [UR5+-0x4], RZ ;  /* 0xfffffcffff007988 */ /* 0x000fe20008000805 */
[----:B0-----:R-:W-:-:S05]  /*0630*/  IMAD.WIDE.U32 R12, R4, 0x4, R12 ;  /* 0x00000004040c7825 */ /* 0x001fca00078e000c */
[----:B--2---:R2:W-:Y:S02]  /*0640*/  STG.E desc[UR6][R12.64], R17 ;  /* 0x000000110c007986 */ /* 0x0045e4000c101906 */
.L_x_7:
[----:B------:R-:W-:Y:S05]  /*0650*/  BSYNC.RECONVERGENT B0 ;  /* 0x0000000000007941 */ /* 0x000fea0003800200 */
.L_x_6:
[----:B------:R-:W-:Y:S06]  /*0660*/  BAR.SYNC.DEFER_BLOCKING 0x0 ;  /* 0x0000000000007b1d */ /* 0x000fec0000010000 */
[----:B------:R-:W-:Y:S04]  /*0670*/  @!P6 LDS R4, [UR4+0x3fc] ;  /* 0x0003fc04ff04e984 */ /* 0x000fe80008000800 */
[----:B--2---:R-:W2:Y:S02]  /*0680*/  @!P6 LDS R13, [UR4+0x7fc] ;  /* 0x0007fc04ff0de984 */ /* 0x004ea40008000800 */
[----:B--2---:R-:W-:-:S02]  /*0690*/  @!P6 IADD3 R4, PT, PT, R4, R13, RZ ;  /* 0x0000000d0404e210 */ /* 0x004fc40007ffe0ff */
[----:B------:R-:W-:Y:S04]  /*06a0*/  @!P6 STS [UR4+0x3fc], R13 ;  /* 0x0003fc0dff00e988 */ /* 0x000fe80008000804 */
[----:B------:R-:W-:Y:S01]  /*06b0*/  @!P6 STS [UR4+0x7fc], R4 ;  /* 0x0007fc04ff00e988 */ /* 0x000fe20008000804 */
[----:B------:R-:W-:Y:S01]  /*06c0*/  BAR.SYNC.DEFER_BLOCKING 0x0 ;  /* 0x0000000000007b1d */ /* 0x000fe20000010000 */
[----:B------:R-:W-:-:S05]  /*06d0*/  ISETP.NE.AND P6, PT, R14, RZ, PT ;  /* 0x000000ff0e00720c */ /* 0x000fca0003fc5270 */
[----:B------:R-:W-:Y:S04]  /*06e0*/  @!P5 LDS R12, [R8+-0x4] ;  /* 0xfffffc00080cd984 */ /* 0x000fe80000000800 */
[----:B0-----:R-:W0:Y:S02]  /*06f0*/  @!P5 LDS R15, [R8+0x1fc] ;  /* 0x0001fc00080fd984 */ /* 0x001e240000000800 */
[----:B0-----:R-:W-:Y:S02]  /*0700*/  @!P5 IMAD.IADD R17, R12, 0x1, R15 ;  /* 0x000000010c11d824 */ /* 0x001fe400078e020f */
[----:B------:R-:W-:Y:S04]  /*0710*/  @!P5 STS [R8+-0x4], R15 ;  /* 0xfffffc0f0800d388 */ /* 0x000fe80000000800 */
[----:B------:R-:W-:Y:S01]  /*0720*/  @!P5 STS [R8+0x1fc], R17 ;  /* 0x0001fc110800d388 */ /* 0x000fe20000000800 */
[----:B------:R-:W-:Y:S01]  /*0730*/  BAR.SYNC.DEFER_BLOCKING 0x0 ;  /* 0x0000000000007b1d */ /* 0x000fe20000010000 */
[----:B------:R-:W-:-:S05]  /*0740*/  ISETP.GT.U32.AND P5, PT, R3, 0x3f, PT ;  /* 0x0000003f0300780c */ /* 0x000fca0003fa4070 */
[----:B------:R-:W-:Y:S04]  /*0750*/  @!P4 LDS R12, [R11+-0x4] ;  /* 0xfffffc000b0cc984 */ /* 0x000fe80000000800 */
[----:B------:R-:W0:Y:S02]  /*0760*/  @!P4 LDS R14, [R11+0xfc] ;  /* 0x0000fc000b0ec984 */ /* 0x000e240000000800 */
        /* <DEDUP_REMOVED lines=10> */
[----:B------:R-:W-:Y:S06]  /*0810*/  BAR.SYNC.DEFER_BLOCKING 0x0 ;  /* 0x0000000000007b1d */ /* 0x000fec0000010000 */
[----:B------:R-:W-:Y:S04]  /*0820*/  @!P2 LDS R4, [R9+-0x4] ;  /* 0xfffffc000904a984 */ /* 0x000fe80000000800 */
[----:B------:R-:W0:Y:S02]  /*0830*/  @!P2 LDS R8, [R9+0x3c] ;  /* 0x00003c000908a984 */ /* 0x000e240000000800 */
[----:B0-----:R-:W-:-:S02]  /*0840*/  @!P2 IADD3 R4, PT, PT, R4, R8, RZ ;  /* 0x000000080404a210 */ /* 0x001fc40007ffe0ff */
[----:B------:R-:W-:Y:S04]  /*0850*/  @!P2 STS [R9+-0x4], R8 ;  /* 0xfffffc080900a388 */ /* 0x000fe80000000800 */
[----:B------:R-:W-:Y:S01]  /*0860*/  @!P2 STS [R9+0x3c], R4 ;  /* 0x00003c040900a388 */ /* 0x000fe20000000800 */
[----:B------:R-:W-:Y:S06]  /*0870*/  BAR.SYNC.DEFER_BLOCKING 0x0 ;  /* 0x0000000000007b1d */ /* 0x000fec0000010000 */
[----:B------:R-:W-:Y:S04]  /*0880*/  @!P1 LDS R11, [R7+-0x4] ;  /* 0xfffffc00070b9984 */ /* 0x000fe80000000800 */
[----:B------:R-:W0:Y:S02]  /*0890*/  @!P1 LDS R12, [R7+0x1c] ;  /* 0x00001c00070c9984 */ /* 0x000e240000000800 */
[----:B0-----:R-:W-:-:S02]  /*08a0*/  @!P1 IMAD.IADD R14, R11, 0x1, R12 ;  /* 0x000000010b0e9824 */ /* 0x001fc400078e020c */
[----:B------:R-:W-:Y:S04]  /*08b0*/  @!P1 STS [R7+-0x4], R12 ;  /* 0xfffffc0c07009388 */ /* 0x000fe80000000800 */
[----:B------:R-:W-:Y:S01]  /*08c0*/  @!P1 STS [R7+0x1c], R14 ;  /* 0x00001c0e07009388 */ /* 0x000fe20000000800 */
[----:B------:R-:W-:Y:S06]  /*08d0*/  BAR.SYNC.DEFER_BLOCKING 0x0 ;  /* 0x0000000000007b1d */ /* 0x000fec0000010000 */
[----:B------:R-:W-:Y:S04]  /*08e0*/  @!P5 LDS R10, [R6+-0x4] ;  /* 0xfffffc00060ad984 */ /* 0x000fe80000000800 */
[----:B------:R-:W0:Y:S02]  /*08f0*/  @!P5 LDS R11, [R6+0xc] ;  /* 0x00000c00060bd984 */ /* 0x000e240000000800 */
[----:B0-----:R-:W-:-:S02]  /*0900*/  @!P5 IMAD.IADD R13, R10, 0x1, R11 ;  /* 0x000000010a0dd824 */ /* 0x001fc400078e020b */
[----:B------:R-:W-:Y:S04]  /*0910*/  @!P5 STS [R6+-0x4], R11 ;  /* 0xfffffc0b0600d388 */ /* 0x000fe80000000800 */
[----:B------:R0:W-:Y:S01]  /*0920*/  @!P5 STS [R6+0xc], R13 ;  /* 0x00000c0d0600d388 */ /* 0x0001e20000000800 */
[----:B------:R-:W-:Y:S01]  /*0930*/  BAR.SYNC.DEFER_BLOCKING 0x0 ;  /* 0x0000000000007b1d */ /* 0x000fe20000010000 */
[----:B------:R-:W-:-:S07]  /*0940*/  ISETP.GT.U32.AND P5, PT, R3, 0xff, PT ;  /* 0x000000ff0300780c */ /* 0x000fce0003fa4070 */
[----:B0-----:R-:W0:Y:S01]  /*0950*/  LDC.64 R6, c[0x0][0x380] ;  /* 0x0000e000ff067b82 */ /* 0x001e220000000a00 */
[----:B------:R-:W-:Y:S04]  /*0960*/  @!P4 LDS R4, [R5+-0x4] ;  /* 0xfffffc000504c984 */ /* 0x000fe80000000800 */
[----:B------:R-:W2:Y:S01]  /*0970*/  @!P4 LDS R8, [R5+0x4] ;  /* 0x000004000508c984 */ /* 0x000ea20000000800 */
[----:B0-----:R-:W-:-:S04]  /*0980*/  IMAD.WIDE R6, R0, 0x4, R6 ;  /* 0x0000000400067825 */ /* 0x001fc800078e0206 */
[----:B--2---:R-:W-:Y:S01]  /*0990*/  @!P4 IMAD.IADD R4, R4, 0x1, R8 ;  /* 0x000000010404c824 */ /* 0x004fe200078e0208 */
[----:B------:R-:W-:Y:S04]  /*09a0*/  @!P4 STS [R5+-0x4], R8 ;  /* 0xfffffc080500c388 */ /* 0x000fe80000000800 */
[----:B------:R-:W-:Y:S01]  /*09b0*/  @!P4 STS [R5+0x4], R4 ;  /* 0x000004040500c388 */ /* 0x000fe20000000800 */
[----:B------:R-:W-:Y:S06]  /*09c0*/  BAR.SYNC.DEFER_BLOCKING 0x0 ;  /* 0x0000000000007b1d */ /* 0x000fec0000010000 */
[----:B------:R-:W0:Y:S02]  /*09d0*/  @!P5 LDS.64 R14, [R2] ;  /* 0x00000000020ed984 */ /* 0x000e240000000a00 */
[----:B0-----:R-:W-:Y:S01]  /*09e0*/  @!P5 IADD3 R17, PT, PT, R14, R15, RZ ;  /* 0x0000000f0e11d210 */ /* 0x001fe20007ffe0ff */
[----:B------:R-:W-:-:S05]  /*09f0*/  IMAD.MOV.U32 R16, RZ, RZ, R15 ;  /* 0x000000ffff107224 */ /* 0x000fca00078e000f */
[----:B------:R-:W-:Y:S01]  /*0a00*/  @!P5 STS.64 [R2], R16 ;  /* 0x000000100200d388 */ /* 0x000fe20000000a00 */
[----:B------:R-:W-:Y:S06]  /*0a10*/  BAR.SYNC.DEFER_BLOCKING 0x0 ;  /* 0x0000000000007b1d */ /* 0x000fec0000010000 */
[----:B------:R-:W0:Y:S04]  /*0a20*/  @!P0 LDS R3, [R2] ;  /* 0x0000000002038984 */ /* 0x000e280000000800 */
[----:B0-----:R0:W-:Y:S01]  /*0a30*/  @!P0 STG.E desc[UR6][R6.64], R3 ;  /* 0x0000000306008986 */ /* 0x0011e2000c101906 */
[----:B------:R-:W-:Y:S05]  /*0a40*/  @P6 EXIT ;  /* 0x000000000000694d */ /* 0x000fea0003800000 */
[----:B0-----:R-:W0:Y:S04]  /*0a50*/  LDS R3, [R2+0x4] ;  /* 0x0000040002037984 */ /* 0x001e280000000800 */
[----:B0-----:R-:W-:Y:S01]  /*0a60*/  STG.E desc[UR6][R6.64+0x4], R3 ;  /* 0x0000040306007986 */ /* 0x001fe2000c101906 */
[----:B------:R-:W-:Y:S05]  /*0a70*/  EXIT ;  /* 0x000000000000794d */ /* 0x000fea0003800000 */
.L_x_8:
        /* <DEDUP_REMOVED lines=16> */
.L_x_10:


//--------------------- .nv.shared.reserved.0     --------------------------
	.section	.nv.shared.reserved.0,"aw",@nobits
	.weak		__nv_reservedSMEM_offset_0_alias
	.size		__nv_reservedSMEM_offset_0_alias, 0, 64
	.other		__nv_reservedSMEM_offset_0_alias,@"STO_CUDA_RESERVED_SHARED STV_DEFAULT"
__nv_reservedSMEM_offset_0_alias:
	.zero		0
	.zero		64


//--------------------- .nv.shared._Z7prescanPjS_S_i --------------------------
	.section	.nv.shared._Z7prescanPjS_S_i,"aw",@nobits
	.sectionflags	@""
	.align	4
.nv.shared._Z7prescanPjS_S_i:
	.zero		3072


//--------------------- .nv.constant0._Z18addScannedBlockSumPjS_i --------------------------
	.section	.nv.constant0._Z18addScannedBlockSumPjS_i,"a",@progbits
	.sectionflags	@""
	.align	4
.nv.constant0._Z18addScannedBlockSumPjS_i:
	.zero		916


//--------------------- .nv.constant0._Z7prescanPjS_S_i --------------------------
	.section	.nv.constant0._Z7prescanPjS_S_i,"a",@progbits
	.sectionflags	@""
	.align	4
.nv.constant0._Z7prescanPjS_S_i:
	.zero		924


//--------------------- SYMBOLS --------------------------

	.type		.nv.reservedSmem.offset0,@object
	.size		.nv.reservedSmem.offset0,0x4
	.type		.nv.reservedSmem.cap,@object
	.size		.nv.reservedSmem.cap,0x4
